//
// Generated by NVIDIA NVVM Compiler
//
// Compiler Build ID: CL-36424714
// Cuda compilation tools, release 13.0, V13.0.88
// Based on NVVM 20.0.0
//

.version 9.0
.target sm_100
.address_size 64

	// .globl	_Z13jacobi_kernelPdS_idS_

.visible .entry _Z13jacobi_kernelPdS_idS_(
	.param .u64 .ptr .align 1 _Z13jacobi_kernelPdS_idS__param_0,
	.param .u64 .ptr .align 1 _Z13jacobi_kernelPdS_idS__param_1,
	.param .u32 _Z13jacobi_kernelPdS_idS__param_2,
	.param .f64 _Z13jacobi_kernelPdS_idS__param_3,
	.param .u64 .ptr .align 1 _Z13jacobi_kernelPdS_idS__param_4
)
{
	.reg .pred 	%p<8>;
	.reg .b32 	%r<19>;
	.reg .b64 	%rd<16>;
	.reg .b64 	%fd<15>;

	ld.param.u64 	%rd1, [_Z13jacobi_kernelPdS_idS__param_0];
	ld.param.u64 	%rd2, [_Z13jacobi_kernelPdS_idS__param_1];
	ld.param.u32 	%r4, [_Z13jacobi_kernelPdS_idS__param_2];
	ld.param.f64 	%fd1, [_Z13jacobi_kernelPdS_idS__param_3];
	ld.param.u64 	%rd3, [_Z13jacobi_kernelPdS_idS__param_4];
	mov.u32 	%r5, %ctaid.x;
	mov.u32 	%r6, %ntid.x;
	mov.u32 	%r7, %tid.x;
	mad.lo.s32 	%r8, %r5, %r6, %r7;
	mov.u32 	%r9, %ctaid.y;
	mov.u32 	%r10, %ntid.y;
	mov.u32 	%r11, %tid.y;
	mad.lo.s32 	%r12, %r9, %r10, %r11;
	setp.lt.s32 	%p1, %r8, 1;
	add.s32 	%r13, %r4, -1;
	setp.ge.s32 	%p2, %r8, %r13;
	or.pred  	%p3, %p1, %p2;
	setp.eq.s32 	%p4, %r12, 0;
	or.pred  	%p5, %p4, %p3;
	setp.ge.s32 	%p6, %r12, %r13;
	or.pred  	%p7, %p5, %p6;
	@%p7 bra 	$L__BB0_2;
	cvta.to.global.u64 	%rd4, %rd2;
	cvta.to.global.u64 	%rd5, %rd1;
	cvta.to.global.u64 	%rd6, %rd3;
	mul.lo.s32 	%r14, %r4, %r8;
	add.s32 	%r15, %r14, %r12;
	mul.wide.s32 	%rd7, %r15, 8;
	add.s64 	%rd8, %rd4, %rd7;
	ld.global.f64 	%fd2, [%rd8];
	mul.f64 	%fd3, %fd1, %fd2;
	sub.s32 	%r16, %r14, %r4;
	add.s32 	%r17, %r16, %r12;
	mul.wide.s32 	%rd9, %r17, 8;
	add.s64 	%rd10, %rd5, %rd9;
	ld.global.f64 	%fd4, [%rd10];
	fma.rn.f64 	%fd5, %fd1, %fd3, %fd4;
	add.s32 	%r18, %r15, %r4;
	mul.wide.s32 	%rd11, %r18, 8;
	add.s64 	%rd12, %rd5, %rd11;
	ld.global.f64 	%fd6, [%rd12];
	add.f64 	%fd7, %fd6, %fd5;
	mul.wide.s32 	%rd13, %r4, 8;
	add.s64 	%rd14, %rd10, %rd13;
	ld.global.f64 	%fd8, [%rd14+-8];
	add.f64 	%fd9, %fd8, %fd7;
	ld.global.f64 	%fd10, [%rd14+8];
	add.f64 	%fd11, %fd10, %fd9;
	mul.f64 	%fd12, %fd11, 0d3FD0000000000000;
	ld.global.f64 	%fd13, [%rd14];
	sub.f64 	%fd14, %fd12, %fd13;
	add.s64 	%rd15, %rd6, %rd7;
	st.global.f64 	[%rd15], %fd14;
	st.global.f64 	[%rd14], %fd12;
$L__BB0_2:
	ret;

}


// ===== COMPILED SASS (sm_100) =====

	.target	sm_100

	.elftype	@"ET_EXEC"


//--------------------- .note.nv.tkinfo           --------------------------
	.section	.note.nv.tkinfo,"",@"SHT_NOTE"
	.sectionflags	@"SHF_NOTE_NV_TKINFO"
	.tkinfo
        /*0018*/ 	.word	0x00000002
        /*0030*/ 	.string	""
        /*0030*/ 	.string	"ptxas"
        /*0030*/ 	.string	"Cuda compilation tools, release 13.0, V13.0.88"
        /*0030*/ 	.string	"Build cuda_13.0.r13.0/compiler.36424714_0"
        /*0030*/ 	.string	"-arch sm_100 -m 64 "



//--------------------- .note.nv.cuinfo           --------------------------
	.section	.note.nv.cuinfo,"",@"SHT_NOTE"
	.sectionflags	@"SHF_NOTE_NV_CUINFO"
        /*0018*/ 	.short	0x0002
        /*001a*/ 	.short	0x0064
        /*001c*/ 	.short	0x0082
	.zero		2


//--------------------- .nv.info                  --------------------------
	.section	.nv.info,"",@"SHT_CUDA_INFO"
	.align	4


	//----- nvinfo : EIATTR_REGCOUNT
	.align		4
        /*0000*/ 	.byte	0x04, 0x2f
        /*0002*/ 	.short	(.L_1 - .L_0)
	.align		4
.L_0:
        /*0004*/ 	.word	index@(_Z13jacobi_kernelPdS_idS_)
        /*0008*/ 	.word	0x00000014


	//----- nvinfo : EIATTR_FRAME_SIZE
	.align		4
.L_1:
        /*000c*/ 	.byte	0x04, 0x11
        /*000e*/ 	.short	(.L_3 - .L_2)
	.align		4
.L_2:
        /*0010*/ 	.word	index@(_Z13jacobi_kernelPdS_idS_)
        /*0014*/ 	.word	0x00000000


	//----- nvinfo : EIATTR_MIN_STACK_SIZE
	.align		4
.L_3:
        /*0018*/ 	.byte	0x04, 0x12
        /*001a*/ 	.short	(.L_5 - .L_4)
	.align		4
.L_4:
        /*001c*/ 	.word	index@(_Z13jacobi_kernelPdS_idS_)
        /*0020*/ 	.word	0x00000000
.L_5:


//--------------------- .nv.compat                --------------------------
	.section	.nv.compat,"",@"SHT_CUDA_COMPAT_INFO"
	.align	4
        /*0000*/ 	.byte	0x02, 0x09, 0x00, 0x00, 0x02, 0x02, 0x01, 0x00, 0x02, 0x05, 0x05, 0x00, 0x03, 0x07, 0x01, 0x01
        /*0010*/ 	.byte	0x02, 0x03, 0x00, 0x00, 0x02, 0x06, 0x01, 0x00, 0x04, 0x0b, 0x08, 0x00, 0x01, 0x00, 0x00, 0x00
        /*0020*/ 	.byte	0x00, 0x00, 0x00, 0x00


//--------------------- .nv.info._Z13jacobi_kernelPdS_idS_ --------------------------
	.section	.nv.info._Z13jacobi_kernelPdS_idS_,"",@"SHT_CUDA_INFO"
	.sectionflags	@""
	.align	4


	//----- nvinfo : EIATTR_CUDA_API_VERSION
	.align		4
        /*0000*/ 	.byte	0x04, 0x37
        /*0002*/ 	.short	(.L_7 - .L_6)
.L_6:
        /*0004*/ 	.word	0x00000082


	//----- nvinfo : EIATTR_KPARAM_INFO
	.align		4
.L_7:
        /*0008*/ 	.byte	0x04, 0x17
        /*000a*/ 	.short	(.L_9 - .L_8)
.L_8:
        /*000c*/ 	.word	0x00000000
        /*0010*/ 	.short	0x0004
        /*0012*/ 	.short	0x0020
        /*0014*/ 	.byte	0x00, 0xf5, 0x21, 0x00


	//----- nvinfo : EIATTR_KPARAM_INFO
	.align		4
.L_9:
        /*0018*/ 	.byte	0x04, 0x17
        /*001a*/ 	.short	(.L_11 - .L_10)
.L_10:
        /*001c*/ 	.word	0x00000000
        /*0020*/ 	.short	0x0003
        /*0022*/ 	.short	0x0018
        /*0024*/ 	.byte	0x00, 0xf0, 0x21, 0x00


	//----- nvinfo : EIATTR_KPARAM_INFO
	.align		4
.L_11:
        /*0028*/ 	.byte	0x04, 0x17
        /*002a*/ 	.short	(.L_13 - .L_12)
.L_12:
        /*002c*/ 	.word	0x00000000
        /*0030*/ 	.short	0x0002
        /*0032*/ 	.short	0x0010
        /*0034*/ 	.byte	0x00, 0xf0, 0x11, 0x00


	//----- nvinfo : EIATTR_KPARAM_INFO
	.align		4
.L_13:
        /*0038*/ 	.byte	0x04, 0x17
        /*003a*/ 	.short	(.L_15 - .L_14)
.L_14:
        /*003c*/ 	.word	0x00000000
        /*0040*/ 	.short	0x0001
        /*0042*/ 	.short	0x0008
        /*0044*/ 	.byte	0x00, 0xf5, 0x21, 0x00


	//----- nvinfo : EIATTR_KPARAM_INFO
	.align		4
.L_15:
        /*0048*/ 	.byte	0x04, 0x17
        /*004a*/ 	.short	(.L_17 - .L_16)
.L_16:
        /*004c*/ 	.word	0x00000000
        /*0050*/ 	.short	0x0000
        /*0052*/ 	.short	0x0000
        /*0054*/ 	.byte	0x00, 0xf5, 0x21, 0x00


	//----- nvinfo : EIATTR_SPARSE_MMA_MASK
	.align		4
.L_17:
        /*0058*/ 	.byte	0x03, 0x50
        /*005a*/ 	.short	0x0000


	//----- nvinfo : EIATTR_MAXREG_COUNT
	.align		4
        /*005c*/ 	.byte	0x03, 0x1b
        /*005e*/ 	.short	0x00ff


	//----- nvinfo : EIATTR_MERCURY_ISA_VERSION
	.align		4
        /*0060*/ 	.byte	0x03, 0x5f
        /*0062*/ 	.short	0x0101


	//----- nvinfo : EIATTR_VRC_CTA_INIT_COUNT
	.align		4
        /*0064*/ 	.byte	0x02, 0x4a
	.zero		1
	.zero		1


	//----- nvinfo : EIATTR_EXIT_INSTR_OFFSETS
	.align		4
        /*0068*/ 	.byte	0x04, 0x1c
        /*006a*/ 	.short	(.L_19 - .L_18)


	//   ....[0]....
.L_18:
        /*006c*/ 	.word	0x000000f0


	//   ....[1]....
        /*0070*/ 	.word	0x000002d0


	//----- nvinfo : EIATTR_CBANK_PARAM_SIZE
	.align		4
.L_19:
        /*0074*/ 	.byte	0x03, 0x19
        /*0076*/ 	.short	0x0028


	//----- nvinfo : EIATTR_PARAM_CBANK
	.align		4
        /*0078*/ 	.byte	0x04, 0x0a
        /*007a*/ 	.short	(.L_21 - .L_20)
	.align		4
.L_20:
        /*007c*/ 	.word	index@(.nv.constant0._Z13jacobi_kernelPdS_idS_)
        /*0080*/ 	.short	0x0380
        /*0082*/ 	.short	0x0028


	//----- nvinfo : EIATTR_SW_WAR
	.align		4
.L_21:
        /*0084*/ 	.byte	0x04, 0x36
        /*0086*/ 	.short	(.L_23 - .L_22)
.L_22:
        /*0088*/ 	.word	0x00000008
.L_23:


//--------------------- .nv.callgraph             --------------------------
	.section	.nv.callgraph,"",@"SHT_CUDA_CALLGRAPH"
	.align	4
	.sectionentsize	8
	.align		4
        /*0000*/ 	.word	0x00000000
	.align		4
        /*0004*/ 	.word	0xffffffff
	.align		4
        /*0008*/ 	.word	0x00000000
	.align		4
        /*000c*/ 	.word	0xfffffffe
	.align		4
        /*0010*/ 	.word	0x00000000
	.align		4
        /*0014*/ 	.word	0xfffffffd
	.align		4
        /*0018*/ 	.word	0x00000000
	.align		4
        /*001c*/ 	.word	0xfffffffc


//--------------------- .text._Z13jacobi_kernelPdS_idS_ --------------------------
	.section	.text._Z13jacobi_kernelPdS_idS_,"ax",@progbits
	.align	128
        .global         _Z13jacobi_kernelPdS_idS_
        .type           _Z13jacobi_kernelPdS_idS_,@function
        .size           _Z13jacobi_kernelPdS_idS_,(.L_x_1 - _Z13jacobi_kernelPdS_idS_)
        .other          _Z13jacobi_kernelPdS_idS_,@"STO_CUDA_ENTRY STV_DEFAULT"
_Z13jacobi_kernelPdS_idS_:
.text._Z13jacobi_kernelPdS_idS_:
[----:B------:R-:W-:Y:S01]  /*0000*/  LDC R1, c[0x0][0x37c] ;  /* 0x0000df00ff017b82 */ /* 0x000fe20000000800 */
[----:B------:R-:W0:Y:S07]  /*0010*/  S2R R3, SR_TID.X ;  /* 0x0000000000037919 */ /* 0x000e2e0000002100 */
[----:B------:R-:W0:Y:S01]  /*0020*/  S2UR UR4, SR_CTAID.X ;  /* 0x00000000000479c3 */ /* 0x000e220000002500 */
[----:B------:R-:W1:Y:S07]  /*0030*/  S2R R5, SR_TID.Y ;  /* 0x0000000000057919 */ /* 0x000e6e0000002200 */
[----:B------:R-:W0:Y:S08]  /*0040*/  LDC R2, c[0x0][0x360] ;  /* 0x0000d800ff027b82 */ /* 0x000e300000000800 */
[----:B------:R-:W2:Y:S08]  /*0050*/  LDC R15, c[0x0][0x390] ;  /* 0x0000e400ff0f7b82 */ /* 0x000eb00000000800 */
[----:B------:R-:W1:Y:S08]  /*0060*/  S2UR UR5, SR_CTAID.Y ;  /* 0x00000000000579c3 */ /* 0x000e700000002600 */
[----:B------:R-:W1:Y:S01]  /*0070*/  LDC R4, c[0x0][0x364] ;  /* 0x0000d900ff047b82 */ /* 0x000e620000000800 */
[----:B0-----:R-:W-:Y:S01]  /*0080*/  IMAD R2, R2, UR4, R3 ;  /* 0x0000000402027c24 */ /* 0x001fe2000f8e0203 */
[----:B--2---:R-:W-:-:S04]  /*0090*/  IADD3 R0, PT, PT, R15, -0x1, RZ ;  /* 0xffffffff0f007810 */ /* 0x004fc80007ffe0ff */
[----:B------:R-:W-:-:S04]  /*00a0*/  ISETP.GE.AND P0, PT, R2, R0, PT ;  /* 0x000000000200720c */ /* 0x000fc80003f06270 */
[----:B------:R-:W-:Y:S01]  /*00b0*/  ISETP.LT.OR P0, PT, R2, 0x1, P0 ;  /* 0x000000010200780c */ /* 0x000fe20000701670 */
[----:B-1----:R-:W-:-:S05]  /*00c0*/  IMAD R3, R4, UR5, R5 ;  /* 0x0000000504037c24 */ /* 0x002fca000f8e0205 */
[----:B------:R-:W-:-:S04]  /*00d0*/  ISETP.EQ.OR P0, PT, R3, RZ, P0 ;  /* 0x000000ff0300720c */ /* 0x000fc80000702670 */
[----:B------:R-:W-:-:S13]  /*00e0*/  ISETP.GE.OR P0, PT, R3, R0, P0 ;  /* 0x000000000300720c */ /* 0x000fda0000706670 */
[----:B------:R-:W-:Y:S05]  /*00f0*/  @P0 EXIT ;  /* 0x000000000000094d */ /* 0x000fea0003800000 */
[----:B------:R-:W0:Y:S01]  /*0100*/  LDC.64 R6, c[0x0][0x388] ;  /* 0x0000e200ff067b82 */ /* 0x000e220000000a00 */
[----:B------:R-:W1:Y:S01]  /*0110*/  LDCU.64 UR4, c[0x0][0x358] ;  /* 0x00006b00ff0477ac */ /* 0x000e620008000a00 */
[CC--:B------:R-:W-:Y:S02]  /*0120*/  IMAD R0, R2.reuse, R15.reuse, R3 ;  /* 0x0000000f02007224 */ /* 0x0c0fe400078e0203 */
[-C--:B------:R-:W-:Y:S01]  /*0130*/  IMAD R2, R2, R15.reuse, -R15 ;  /* 0x0000000f02027224 */ /* 0x080fe200078e0a0f */
[----:B------:R-:W2:Y:S03]  /*0140*/  LDCU.64 UR6, c[0x0][0x398] ;  /* 0x00007300ff0677ac */ /* 0x000ea60008000a00 */
[----:B------:R-:W3:Y:S01]  /*0150*/  LDC.64 R12, c[0x0][0x380] ;  /* 0x0000e000ff0c7b82 */ /* 0x000ee20000000a00 */
[----:B------:R-:W-:Y:S02]  /*0160*/  IADD3 R9, PT, PT, R3, R2, RZ ;  /* 0x0000000203097210 */ /* 0x000fe40007ffe0ff */
[C---:B------:R-:W-:Y:S01]  /*0170*/  IADD3 R3, PT, PT, R0.reuse, R15, RZ ;  /* 0x0000000f00037210 */ /* 0x040fe20007ffe0ff */
[----:B0-----:R-:W-:-:S06]  /*0180*/  IMAD.WIDE R6, R0, 0x8, R6 ;  /* 0x0000000800067825 */ /* 0x001fcc00078e0206 */
[----:B-1----:R-:W2:Y:S01]  /*0190*/  LDG.E.64 R6, desc[UR4][R6.64] ;  /* 0x0000000406067981 */ /* 0x002ea2000c1e1b00 */
[----:B---3--:R-:W-:-:S05]  /*01a0*/  IMAD.WIDE R8, R9, 0x8, R12 ;  /* 0x0000000809087825 */ /* 0x008fca00078e020c */
[----:B------:R0:W3:Y:S01]  /*01b0*/  LDG.E.64 R10, desc[UR4][R8.64] ;  /* 0x00000004080a7981 */ /* 0x0000e2000c1e1b00 */
[----:B------:R-:W-:-:S06]  /*01c0*/  IMAD.WIDE R12, R3, 0x8, R12 ;  /* 0x00000008030c7825 */ /* 0x000fcc00078e020c */
[----:B------:R-:W4:Y:S01]  /*01d0*/  LDG.E.64 R12, desc[UR4][R12.64] ;  /* 0x000000040c0c7981 */ /* 0x000f22000c1e1b00 */
[----:B------:R-:W-:Y:S02]  /*01e0*/  IMAD.WIDE R2, R15, 0x8, R8 ;  /* 0x000000080f027825 */ /* 0x000fe400078e0208 */
[----:B0-----:R-:W0:Y:S03]  /*01f0*/  LDC.64 R8, c[0x0][0x3a0] ;  /* 0x0000e800ff087b82 */ /* 0x001e260000000a00 */
[----:B------:R-:W5:Y:S04]  /*0200*/  LDG.E.64 R14, desc[UR4][R2.64+-0x8] ;  /* 0xfffff804020e7981 */ /* 0x000f68000c1e1b00 */
[----:B------:R-:W5:Y:S04]  /*0210*/  LDG.E.64 R16, desc[UR4][R2.64+0x8] ;  /* 0x0000080402107981 */ /* 0x000f68000c1e1b00 */
[----:B------:R-:W5:Y:S01]  /*0220*/  LDG.E.64 R4, desc[UR4][R2.64] ;  /* 0x0000000402047981 */ /* 0x000f62000c1e1b00 */
[----:B0-----:R-:W-:Y:S01]  /*0230*/  IMAD.WIDE R8, R0, 0x8, R8 ;  /* 0x0000000800087825 */ /* 0x001fe200078e0208 */
[----:B--2---:R-:W-:-:S08]  /*0240*/  DMUL R6, R6, UR6 ;  /* 0x0000000606067c28 */ /* 0x004fd00008000000 */
[----:B---3--:R-:W-:-:S08]  /*0250*/  DFMA R6, R6, UR6, R10 ;  /* 0x0000000606067c2b */ /* 0x008fd0000800000a */
[----:B----4-:R-:W-:-:S08]  /*0260*/  DADD R6, R6, R12 ;  /* 0x0000000006067229 */ /* 0x010fd0000000000c */
[----:B-----5:R-:W-:-:S08]  /*0270*/  DADD R6, R6, R14 ;  /* 0x0000000006067229 */ /* 0x020fd0000000000e */
[----:B------:R-:W-:-:S08]  /*0280*/  DADD R6, R6, R16 ;  /* 0x0000000006067229 */ /* 0x000fd00000000010 */
[----:B------:R-:W-:-:S08]  /*0290*/  DMUL R6, R6, 0.25 ;  /* 0x3fd0000006067828 */ /* 0x000fd00000000000 */
[----:B------:R-:W-:-:S07]  /*02a0*/  DADD R4, R6, -R4 ;  /* 0x0000000006047229 */ /* 0x000fce0000000804 */
[----:B------:R-:W-:Y:S04]  /*02b0*/  STG.E.64 desc[UR4][R8.64], R4 ;  /* 0x0000000408007986 */ /* 0x000fe8000c101b04 */
[----:B------:R-:W-:Y:S01]  /*02c0*/  STG.E.64 desc[UR4][R2.64], R6 ;  /* 0x0000000602007986 */ /* 0x000fe2000c101b04 */
[----:B------:R-:W-:Y:S05]  /*02d0*/  EXIT ;  /* 0x000000000000794d */ /* 0x000fea0003800000 */
.L_x_0:
[----:B------:R-:W-:-:S00]  /*02e0*/  BRA `(.L_x_0) ;  /* 0xfffffffc00fc7947 */ /* 0x000fc0000383ffff */
[----:B------:R-:W-:-:S00]  /*02f0*/  NOP ;  /* 0x0000000000007918 */ /* 0x000fc00000000000 */
        /* <DEDUP_REMOVED lines=8> */
.L_x_1:


//--------------------- .nv.shared.reserved.0     --------------------------
	.section	.nv.shared.reserved.0,"aw",@nobits
	.weak		__nv_reservedSMEM_offset_0_alias
	.size		__nv_reservedSMEM_offset_0_alias, 0, 64
	.other		__nv_reservedSMEM_offset_0_alias,@"STO_CUDA_RESERVED_SHARED STV_DEFAULT"
__nv_reservedSMEM_offset_0_alias:
	.zero		0
	.zero		64


//--------------------- .nv.constant0._Z13jacobi_kernelPdS_idS_ --------------------------
	.section	.nv.constant0._Z13jacobi_kernelPdS_idS_,"a",@progbits
	.sectionflags	@""
	.align	4
.nv.constant0._Z13jacobi_kernelPdS_idS_:
	.zero		936


//--------------------- SYMBOLS --------------------------

	.type		.nv.reservedSmem.offset0,@object
	.size		.nv.reservedSmem.offset0,0x4
